	.headerflags	@"EF_CUDA_TEXMODE_UNIFIED EF_CUDA_64BIT_ADDRESS EF_CUDA_ACCELERATORS EF_CUDA_SM90 EF_CUDA_VIRTUAL_SM(EF_CUDA_SM90)"
	.elftype	@"ET_EXEC"


//--------------------- .nv.info                  --------------------------
	.section	.nv.info,"",@"SHT_CUDA_INFO"
	.align	4


	//----- nvinfo : EIATTR_REGCOUNT
	.align		4
        /*0000*/ 	.byte	0x04, 0x2f
        /*0002*/ 	.short	(.L_1 - .L_0)
	.align		4
.L_0:
        /*0004*/ 	.word	index@(triton_poi_fused_convolution_30)
        /*0008*/ 	.word	0x00000019


	//----- nvinfo : EIATTR_MIN_STACK_SIZE
	.align		4
.L_1:
        /*000c*/ 	.byte	0x04, 0x12
        /*000e*/ 	.short	(.L_3 - .L_2)
	.align		4
.L_2:
        /*0010*/ 	.word	index@(triton_poi_fused_convolution_30)
        /*0014*/ 	.word	0x00000000


	//----- nvinfo : EIATTR_FRAME_SIZE
	.align		4
.L_3:
        /*0018*/ 	.byte	0x04, 0x11
        /*001a*/ 	.short	(.L_5 - .L_4)
	.align		4
.L_4:
        /*001c*/ 	.word	index@(triton_poi_fused_convolution_30)
        /*0020*/ 	.word	0x00000000


	//----- nvinfo : EIATTR_MIN_STACK_SIZE
	.align		4
.L_5:
        /*0024*/ 	.byte	0x04, 0x12
        /*0026*/ 	.short	(.L_7 - .L_6)
	.align		4
.L_6:
        /*0028*/ 	.word	index@(triton_poi_fused_convolution_30)
        /*002c*/ 	.word	0x00000000
.L_7:


//--------------------- .nv.info.triton_poi_fused_convolution_30 --------------------------
	.section	.nv.info.triton_poi_fused_convolution_30,"",@"SHT_CUDA_INFO"
	.sectionflags	@""
	.align	4


	//----- nvinfo : EIATTR_CUDA_API_VERSION
	.align		4
        /*0000*/ 	.byte	0x04, 0x37
        /*0002*/ 	.short	(.L_9 - .L_8)
.L_8:
        /*0004*/ 	.word	0x0000007c


	//----- nvinfo : EIATTR_KPARAM_INFO
	.align		4
.L_9:
        /*0008*/ 	.byte	0x04, 0x17
        /*000a*/ 	.short	(.L_11 - .L_10)
.L_10:
        /*000c*/ 	.word	0x00000000
        /*0010*/ 	.short	0x0003
        /*0012*/ 	.short	0x0014
        /*0014*/ 	.byte	0x00, 0xf0, 0x11, 0x00


	//----- nvinfo : EIATTR_KPARAM_INFO
	.align		4
.L_11:
        /*0018*/ 	.byte	0x04, 0x17
        /*001a*/ 	.short	(.L_13 - .L_12)
.L_12:
        /*001c*/ 	.word	0x00000000
        /*0020*/ 	.short	0x0002
        /*0022*/ 	.short	0x0010
        /*0024*/ 	.byte	0x00, 0xf0, 0x11, 0x00


	//----- nvinfo : EIATTR_KPARAM_INFO
	.align		4
.L_13:
        /*0028*/ 	.byte	0x04, 0x17
        /*002a*/ 	.short	(.L_15 - .L_14)
.L_14:
        /*002c*/ 	.word	0x00000000
        /*0030*/ 	.short	0x0001
        /*0032*/ 	.short	0x0008
        /*0034*/ 	.byte	0x00, 0xf4, 0x21, 0x00


	//----- nvinfo : EIATTR_KPARAM_INFO
	.align		4
.L_15:
        /*0038*/ 	.byte	0x04, 0x17
        /*003a*/ 	.short	(.L_17 - .L_16)
.L_16:
        /*003c*/ 	.word	0x00000000
        /*0040*/ 	.short	0x0000
        /*0042*/ 	.short	0x0000
        /*0044*/ 	.byte	0x00, 0xf4, 0x21, 0x00


	//----- nvinfo : EIATTR_SPARSE_MMA_MASK
	.align		4
.L_17:
        /*0048*/ 	.byte	0x03, 0x50
        /*004a*/ 	.short	0x0000


	//----- nvinfo : EIATTR_MAXREG_COUNT
	.align		4
        /*004c*/ 	.byte	0x03, 0x1b
        /*004e*/ 	.short	0x00ff


	//----- nvinfo : EIATTR_EXIT_INSTR_OFFSETS
	.align		4
        /*0050*/ 	.byte	0x04, 0x1c
        /*0052*/ 	.short	(.L_19 - .L_18)


	//   ....[0]....
.L_18:
        /*0054*/ 	.word	0x00000500


	//   ....[1]....
        /*0058*/ 	.word	0x00000550


	//----- nvinfo : EIATTR_REQNTID
	.align		4
.L_19:
        /*005c*/ 	.byte	0x04, 0x10
        /*005e*/ 	.short	(.L_21 - .L_20)
.L_20:
        /*0060*/ 	.word	0x00000080
        /*0064*/ 	.word	0x00000001
        /*0068*/ 	.word	0x00000001


	//----- nvinfo : EIATTR_CBANK_PARAM_SIZE
	.align		4
.L_21:
        /*006c*/ 	.byte	0x03, 0x19
        /*006e*/ 	.short	0x0018


	//----- nvinfo : EIATTR_PARAM_CBANK
	.align		4
        /*0070*/ 	.byte	0x04, 0x0a
        /*0072*/ 	.short	(.L_23 - .L_22)
	.align		4
.L_22:
        /*0074*/ 	.word	index@(.nv.constant0.triton_poi_fused_convolution_30)
        /*0078*/ 	.short	0x0210
        /*007a*/ 	.short	0x0018


	//----- nvinfo : EIATTR_SW_WAR
	.align		4
.L_23:
        /*007c*/ 	.byte	0x04, 0x36
        /*007e*/ 	.short	(.L_25 - .L_24)
.L_24:
        /*0080*/ 	.word	0x00000008
.L_25:


//--------------------- .nv.callgraph             --------------------------
	.section	.nv.callgraph,"",@"SHT_CUDA_CALLGRAPH"
	.align	4
	.sectionentsize	8
	.align		4
        /*0000*/ 	.word	0x00000000
	.align		4
        /*0004*/ 	.word	0xffffffff
	.align		4
        /*0008*/ 	.word	0x00000000
	.align		4
        /*000c*/ 	.word	0xfffffffe
	.align		4
        /*0010*/ 	.word	0x00000000
	.align		4
        /*0014*/ 	.word	0xfffffffd
	.align		4
        /*0018*/ 	.word	0x00000000
	.align		4
        /*001c*/ 	.word	0xfffffffc


//--------------------- .text.triton_poi_fused_convolution_30 --------------------------
	.section	.text.triton_poi_fused_convolution_30,"ax",@progbits
	.sectionflags	@"SHF_BARRIERS=1"
	.align	128
        .global         triton_poi_fused_convolution_30
        .type           triton_poi_fused_convolution_30,@function
        .size           triton_poi_fused_convolution_30,(.L_x_1 - triton_poi_fused_convolution_30)
        .other          triton_poi_fused_convolution_30,@"STO_CUDA_ENTRY STV_DEFAULT"
triton_poi_fused_convolution_30:
.text.triton_poi_fused_convolution_30:
[----:B------:R-:W0:Y:S02]  /*0000*/  LDC R1, c[0x0][0x28] ;  /* 0x00000a00ff017b82 */ /* 0x000e240000000800 */
[----:B------:R-:W1:Y:S01]  /*0010*/  S2R R0, SR_CTAID.X ;  /* 0x0000000000007919 */ /* 0x000e620000002500 */
[----:B------:R-:W2:Y:S01]  /*0020*/  LDC.64 R8, c[0x0][0x210] ;  /* 0x00008400ff087b82 */ /* 0x000ea20000000a00 */
[----:B------:R-:W-:Y:S01]  /*0030*/  CS2R R6, SRZ ;  /* 0x0000000000067805 */ /* 0x000fe2000001ff00 */
[----:B------:R-:W-:Y:S01]  /*0040*/  ULDC.64 UR6, c[0x0][0x208] ;  /* 0x0000820000067ab9 */ /* 0x000fe20000000a00 */
[----:B------:R-:W3:Y:S01]  /*0050*/  S2R R2, SR_TID.X ;  /* 0x0000000000027919 */ /* 0x000ee20000002100 */
[----:B------:R-:W4:Y:S01]  /*0060*/  S2R R16, SR_CTAID.Y ;  /* 0x0000000000107919 */ /* 0x000f220000002600 */
[----:B-1----:R-:W-:Y:S02]  /*0070*/  IMAD.SHL.U32 R0, R0, 0x10, RZ ;  /* 0x0000001000007824 */ /* 0x002fe400078e00ff */
[----:B---3--:R-:W-:Y:S01]  /*0080*/  IMAD.SHL.U32 R17, R2, 0x4, RZ ;  /* 0x0000000402117824 */ /* 0x008fe200078e00ff */
[----:B------:R-:W-:Y:S01]  /*0090*/  SHF.R.U32.HI R3, RZ, 0x2, R2 ;  /* 0x00000002ff037819 */ /* 0x000fe20000011602 */
[----:B----4-:R-:W-:-:S03]  /*00a0*/  IMAD.SHL.U32 R16, R16, 0x40, RZ ;  /* 0x0000004010107824 */ /* 0x010fc600078e00ff */
[----:B------:R-:W-:Y:S02]  /*00b0*/  LOP3.LUT R11, R0, 0xc, R17, 0xf8, !PT ;  /* 0x0000000c000b7812 */ /* 0x000fe400078ef811 */
[----:B------:R-:W-:Y:S02]  /*00c0*/  SGXT.U32 R3, R3, 0x5 ;  /* 0x000000050303781a */ /* 0x000fe40000000000 */
[----:B------:R-:W-:Y:S02]  /*00d0*/  ISETP.GE.AND P0, PT, R11, 0x10, PT ;  /* 0x000000100b00780c */ /* 0x000fe40003f06270 */
[----:B------:R-:W-:Y:S02]  /*00e0*/  LOP3.LUT R5, R16, R3, RZ, 0xfc, !PT ;  /* 0x0000000310057212 */ /* 0x000fe400078efcff */
[----:B------:R-:W-:Y:S02]  /*00f0*/  LOP3.LUT R10, R16, 0x20, R3, 0xfe, !PT ;  /* 0x00000020100a7812 */ /* 0x000fe400078efe03 */
[C---:B------:R-:W-:Y:S01]  /*0100*/  ISETP.LT.AND P1, PT, R5.reuse, 0x180, !P0 ;  /* 0x000001800500780c */ /* 0x040fe20004721270 */
[--C-:B------:R-:W-:Y:S01]  /*0110*/  IMAD R13, R5, 0x10, R11.reuse ;  /* 0x00000010050d7824 */ /* 0x100fe200078e020b */
[C---:B------:R-:W-:Y:S01]  /*0120*/  ISETP.LT.AND P0, PT, R10.reuse, 0x180, !P0 ;  /* 0x000001800a00780c */ /* 0x040fe20004701270 */
[----:B------:R-:W-:Y:S01]  /*0130*/  IMAD R15, R10, 0x10, R11 ;  /* 0x000000100a0f7824 */ /* 0x000fe200078e020b */
[----:B------:R-:W-:Y:S01]  /*0140*/  CS2R R4, SRZ ;  /* 0x0000000000047805 */ /* 0x000fe2000001ff00 */
[----:B--2---:R-:W-:Y:S01]  /*0150*/  IMAD.WIDE R12, R13, 0x4, R8 ;  /* 0x000000040d0c7825 */ /* 0x004fe200078e0208 */
[----:B------:R-:W-:-:S03]  /*0160*/  CS2R R10, SRZ ;  /* 0x00000000000a7805 */ /* 0x000fc6000001ff00 */
[----:B------:R-:W-:Y:S01]  /*0170*/  IMAD.WIDE R14, R15, 0x4, R8 ;  /* 0x000000040f0e7825 */ /* 0x000fe200078e0208 */
[----:B------:R-:W-:-:S03]  /*0180*/  CS2R R8, SRZ ;  /* 0x0000000000087805 */ /* 0x000fc6000001ff00 */
[----:B------:R1:W2:Y:S04]  /*0190*/  @P1 LDG.E.EL.128 R4, desc[UR6][R12.64] ;  /* 0x000000060c041981 */ /* 0x0002a8000c2e1d00 */
[----:B------:R3:W4:Y:S01]  /*01a0*/  @P0 LDG.E.EL.128 R8, desc[UR6][R14.64] ;  /* 0x000000060e080981 */ /* 0x000722000c2e1d00 */
[----:B------:R-:W5:Y:S01]  /*01b0*/  S2UR UR5, SR_CgaCtaId ;  /* 0x00000000000579c3 */ /* 0x000f620000008800 */
[C---:B------:R-:W-:Y:S01]  /*01c0*/  IMAD.SHL.U32 R18, R2.reuse, 0x100, RZ ;  /* 0x0000010002127824 */ /* 0x040fe200078e00ff */
[----:B------:R-:W-:Y:S01]  /*01d0*/  UMOV UR4, 0x400 ;  /* 0x0000040000047882 */ /* 0x000fe20000000000 */
[----:B------:R-:W-:Y:S02]  /*01e0*/  LOP3.LUT R22, R2, 0x70, RZ, 0xc0, !PT ;  /* 0x0000007002167812 */ /* 0x000fe400078ec0ff */
[----:B------:R-:W-:-:S02]  /*01f0*/  LOP3.LUT R16, R16, 0x3c, R17, 0xf8, !PT ;  /* 0x0000003c10107812 */ /* 0x000fc400078ef811 */
[----:B------:R-:W-:Y:S02]  /*0200*/  LOP3.LUT R18, R18, 0x300, RZ, 0xc0, !PT ;  /* 0x0000030012127812 */ /* 0x000fe400078ec0ff */
[----:B------:R-:W-:Y:S02]  /*0210*/  ISETP.GE.AND P0, PT, R16, 0x180, PT ;  /* 0x000001801000780c */ /* 0x000fe40003f06270 */
[C---:B-1----:R-:W-:Y:S02]  /*0220*/  LOP3.LUT R12, R18.reuse, 0x40, RZ, 0xfc, !PT ;  /* 0x00000040120c7812 */ /* 0x042fe400078efcff */
[C---:B------:R-:W-:Y:S02]  /*0230*/  LOP3.LUT R13, R18.reuse, 0x80, RZ, 0xfc, !PT ;  /* 0x00000080120d7812 */ /* 0x040fe400078efcff */
[C---:B------:R-:W-:Y:S02]  /*0240*/  LOP3.LUT R3, R18.reuse, R3, RZ, 0xfc, !PT ;  /* 0x0000000312037212 */ /* 0x040fe400078efcff */
[----:B------:R-:W-:Y:S01]  /*0250*/  LOP3.LUT R19, R18, 0xc0, RZ, 0xfc, !PT ;  /* 0x000000c012137812 */ /* 0x000fe200078efcff */
[----:B-----5:R-:W-:-:S06]  /*0260*/  UPRMT UR4, UR5, 0x654, UR4 ;  /* 0x0000065405047896 */ /* 0x020fcc0008000004 */
[----:B------:R-:W-:Y:S01]  /*0270*/  LEA.HI R18, R18, UR4, RZ, 0x1e ;  /* 0x0000000412127c11 */ /* 0x000fe2000f8ff0ff */
[----:B------:R-:W-:Y:S01]  /*0280*/  VIADD R22, R22, UR4 ;  /* 0x0000000416167c36 */ /* 0x000fe20008000000 */
[----:B------:R-:W-:Y:S02]  /*0290*/  LEA.HI R12, R12, UR4, RZ, 0x1e ;  /* 0x000000040c0c7c11 */ /* 0x000fe4000f8ff0ff */
[----:B---3--:R-:W-:Y:S02]  /*02a0*/  LEA.HI R14, R13, UR4, RZ, 0x1e ;  /* 0x000000040d0e7c11 */ /* 0x008fe4000f8ff0ff */
[----:B------:R-:W-:Y:S01]  /*02b0*/  LEA.HI R20, R19, UR4, RZ, 0x1e ;  /* 0x0000000413147c11 */ /* 0x000fe2000f8ff0ff */
[C---:B------:R-:W-:Y:S02]  /*02c0*/  IMAD R19, R3.reuse, 0x4, R18 ;  /* 0x0000000403137824 */ /* 0x040fe400078e0212 */
[C---:B------:R-:W-:Y:S02]  /*02d0*/  IMAD R18, R3.reuse, 0x4, R12 ;  /* 0x0000000403127824 */ /* 0x040fe400078e020c */
[----:B------:R-:W-:-:S02]  /*02e0*/  IMAD R21, R3, 0x4, R14 ;  /* 0x0000000403157824 */ /* 0x000fc400078e020e */
[----:B------:R-:W-:Y:S01]  /*02f0*/  IMAD R20, R3, 0x4, R20 ;  /* 0x0000000403147824 */ /* 0x000fe200078e0214 */
[----:B------:R-:W-:Y:S01]  /*0300*/  LOP3.LUT R3, R17, 0x1fc, RZ, 0xc0, !PT ;  /* 0x000001fc11037812 */ /* 0x000fe200078ec0ff */
[----:B------:R-:W-:-:S04]  /*0310*/  IMAD.HI R17, R16, 0x2aaaaaab, RZ ;  /* 0x2aaaaaab10117827 */ /* 0x000fc800078e02ff */
[----:B------:R-:W-:Y:S01]  /*0320*/  IMAD R12, R3, 0x4, R22 ;  /* 0x00000004030c7824 */ /* 0x000fe200078e0216 */
[----:B--2---:R-:W-:Y:S04]  /*0330*/  STS [R19], R4 ;  /* 0x0000000413007388 */ /* 0x004fe80000000800 */
[----:B------:R1:W-:Y:S04]  /*0340*/  STS [R18+0x100], R5 ;  /* 0x0001000512007388 */ /* 0x0003e80000000800 */
[----:B------:R2:W-:Y:S04]  /*0350*/  STS [R21+0x200], R6 ;  /* 0x0002000615007388 */ /* 0x0005e80000000800 */
[----:B------:R3:W-:Y:S01]  /*0360*/  STS [R20+0x300], R7 ;  /* 0x0003000714007388 */ /* 0x0007e20000000800 */
[----:B-1----:R-:W1:Y:S03]  /*0370*/  LDC.64 R4, c[0x0][0x218] ;  /* 0x00008600ff047b82 */ /* 0x002e660000000a00 */
[----:B----4-:R-:W-:Y:S01]  /*0380*/  STS [R19+0x80], R8 ;  /* 0x0000800813007388 */ /* 0x010fe20000000800 */
[----:B--2---:R-:W-:-:S03]  /*0390*/  SHF.R.U32.HI R6, RZ, 0x1f, R17 ;  /* 0x0000001fff067819 */ /* 0x004fc60000011611 */
[----:B------:R2:W-:Y:S01]  /*03a0*/  STS [R18+0x180], R9 ;  /* 0x0001800912007388 */ /* 0x0005e20000000800 */
[----:B---3--:R-:W-:-:S03]  /*03b0*/  SHF.R.U32.HI R7, RZ, 0x4, R2 ;  /* 0x00000004ff077819 */ /* 0x008fc60000011602 */
[----:B------:R-:W-:Y:S01]  /*03c0*/  STS [R21+0x280], R10 ;  /* 0x0002800a15007388 */ /* 0x000fe20000000800 */
[----:B------:R-:W-:Y:S02]  /*03d0*/  LEA.HI.SX32 R17, R17, R6, 0x1c ;  /* 0x0000000611117211 */ /* 0x000fe400078fe2ff */
[----:B------:R-:W-:Y:S01]  /*03e0*/  SGXT.U32 R7, R7, 0x3 ;  /* 0x000000030707781a */ /* 0x000fe20000000000 */
[----:B------:R-:W-:Y:S01]  /*03f0*/  STS [R20+0x380], R11 ;  /* 0x0003800b14007388 */ /* 0x000fe20000000800 */
[----:B------:R-:W-:Y:S01]  /*0400*/  LOP3.LUT R2, R3, 0x200, RZ, 0xfc, !PT ;  /* 0x0000020003027812 */ /* 0x000fe200078efcff */
[C---:B------:R-:W-:Y:S01]  /*0410*/  IMAD R16, R17.reuse, -0x60, R16 ;  /* 0xffffffa011107824 */ /* 0x040fe200078e0210 */
[----:B------:R-:W-:Y:S01]  /*0420*/  LOP3.LUT R7, R0, R7, RZ, 0xfc, !PT ;  /* 0x0000000700077212 */ /* 0x000fe200078efcff */
[----:B------:R-:W-:Y:S01]  /*0430*/  BAR.SYNC.DEFER_BLOCKING 0x0 ;  /* 0x0000000000007b1d */ /* 0x000fe20000010000 */
[----:B------:R-:W-:Y:S01]  /*0440*/  SHF.R.U32.HI R2, RZ, 0x2, R2 ;  /* 0x00000002ff027819 */ /* 0x000fe20000011602 */
[----:B------:R-:W-:Y:S01]  /*0450*/  IMAD R16, R17, 0x600, R16 ;  /* 0x0000060011107824 */ /* 0x000fe200078e0210 */
[----:B------:R-:W-:-:S02]  /*0460*/  LOP3.LUT R0, R7, 0x8, RZ, 0xfc, !PT ;  /* 0x0000000807007812 */ /* 0x000fc400078efcff */
[C---:B------:R-:W-:Y:S01]  /*0470*/  ISETP.LT.AND P1, PT, R7.reuse, 0x10, !P0 ;  /* 0x000000100700780c */ /* 0x040fe20004721270 */
[----:B--2---:R-:W-:Y:S01]  /*0480*/  IMAD R9, R7, 0x60, R16 ;  /* 0x0000006007097824 */ /* 0x004fe200078e0210 */
[----:B------:R-:W-:Y:S02]  /*0490*/  ISETP.LT.AND P0, PT, R0, 0x10, !P0 ;  /* 0x000000100000780c */ /* 0x000fe40004701270 */
[----:B------:R-:W-:Y:S01]  /*04a0*/  LOP3.LUT R2, R2, 0xf0, RZ, 0xc0, !PT ;  /* 0x000000f002027812 */ /* 0x000fe200078ec0ff */
[----:B-1----:R-:W-:-:S04]  /*04b0*/  IMAD.WIDE R6, R9, 0x4, R4 ;  /* 0x0000000409067825 */ /* 0x002fc800078e0204 */
[----:B------:R-:W-:-:S04]  /*04c0*/  VIADD R2, R2, UR4 ;  /* 0x0000000402027c36 */ /* 0x000fc80008000000 */
[----:B------:R-:W-:Y:S01]  /*04d0*/  IMAD R2, R3, 0x4, R2 ;  /* 0x0000000403027824 */ /* 0x000fe200078e0202 */
[----:B------:R-:W1:Y:S04]  /*04e0*/  LDS.128 R12, [R12] ;  /* 0x000000000c0c7984 */ /* 0x000e680000000c00 */
[----:B-1----:R1:W-:Y:S01]  /*04f0*/  @P1 STG.E.128 desc[UR6][R6.64], R12 ;  /* 0x0000000c06001986 */ /* 0x0023e2000c101d06 */
[----:B------:R-:W-:Y:S05]  /*0500*/  @!P0 EXIT ;  /* 0x000000000000894d */ /* 0x000fea0003800000 */
[----:B-1----:R-:W0:Y:S01]  /*0510*/  LDS.128 R12, [R2+0x800] ;  /* 0x00080000020c7984 */ /* 0x002e220000000c00 */
[----:B------:R-:W-:-:S04]  /*0520*/  VIADD R9, R9, 0x300 ;  /* 0x0000030009097836 */ /* 0x000fc80000000000 */
[----:B------:R-:W-:-:S05]  /*0530*/  IMAD.WIDE R4, R9, 0x4, R4 ;  /* 0x0000000409047825 */ /* 0x000fca00078e0204 */
[----:B0-----:R-:W-:Y:S01]  /*0540*/  STG.E.128 desc[UR6][R4.64], R12 ;  /* 0x0000000c04007986 */ /* 0x001fe2000c101d06 */
[----:B------:R-:W-:Y:S05]  /*0550*/  EXIT ;  /* 0x000000000000794d */ /* 0x000fea0003800000 */
.L_x_0:
[----:B------:R-:W-:-:S00]  /*0560*/  BRA `(.L_x_0) ;  /* 0xfffffffc00fc7947 */ /* 0x000fc0000383ffff */
[----:B------:R-:W-:-:S00]  /*0570*/  NOP ;  /* 0x0000000000007918 */ /* 0x000fc00000000000 */
        /* <DEDUP_REMOVED lines=8> */
.L_x_1:


//--------------------- .nv.shared.triton_poi_fused_convolution_30 --------------------------
	.section	.nv.shared.triton_poi_fused_convolution_30,"aw",@nobits
	.sectionflags	@""
	.align	16
	.zero		1024


//--------------------- .nv.constant0.triton_poi_fused_convolution_30 --------------------------
	.section	.nv.constant0.triton_poi_fused_convolution_30,"a",@progbits
	.sectionflags	@""
	.align	4
.nv.constant0.triton_poi_fused_convolution_30:
	.zero		552
